	.headerflags	@"EF_CUDA_TEXMODE_UNIFIED EF_CUDA_64BIT_ADDRESS EF_CUDA_ACCELERATORS EF_CUDA_SM90 EF_CUDA_VIRTUAL_SM(EF_CUDA_SM90)"
	.elftype	@"ET_EXEC"


//--------------------- .nv.info                  --------------------------
	.section	.nv.info,"",@"SHT_CUDA_INFO"
	.align	4


	//----- nvinfo : EIATTR_REGCOUNT
	.align		4
        /*0000*/ 	.byte	0x04, 0x2f
        /*0002*/ 	.short	(.L_3 - .L_2)
	.align		4
.L_2:
        /*0004*/ 	.word	index@(triton_poi_fused_add_6)
        /*0008*/ 	.word	0x0000001c


	//----- nvinfo : EIATTR_MIN_STACK_SIZE
	.align		4
.L_3:
        /*000c*/ 	.byte	0x04, 0x12
        /*000e*/ 	.short	(.L_5 - .L_4)
	.align		4
.L_4:
        /*0010*/ 	.word	index@(triton_poi_fused_add_6)
        /*0014*/ 	.word	0x00000000


	//----- nvinfo : EIATTR_FRAME_SIZE
	.align		4
.L_5:
        /*0018*/ 	.byte	0x04, 0x11
        /*001a*/ 	.short	(.L_7 - .L_6)
	.align		4
.L_6:
        /*001c*/ 	.word	index@(triton_poi_fused_add_6)
        /*0020*/ 	.word	0x00000000


	//----- nvinfo : EIATTR_MIN_STACK_SIZE
	.align		4
.L_7:
        /*0024*/ 	.byte	0x04, 0x12
        /*0026*/ 	.short	(.L_9 - .L_8)
	.align		4
.L_8:
        /*0028*/ 	.word	index@(triton_poi_fused_add_6)
        /*002c*/ 	.word	0x00000000
.L_9:


//--------------------- .nv.info.triton_poi_fused_add_6 --------------------------
	.section	.nv.info.triton_poi_fused_add_6,"",@"SHT_CUDA_INFO"
	.sectionflags	@""
	.align	4


	//----- nvinfo : EIATTR_CUDA_API_VERSION
	.align		4
        /*0000*/ 	.byte	0x04, 0x37
        /*0002*/ 	.short	(.L_11 - .L_10)
.L_10:
        /*0004*/ 	.word	0x0000007c


	//----- nvinfo : EIATTR_KPARAM_INFO
	.align		4
.L_11:
        /*0008*/ 	.byte	0x04, 0x17
        /*000a*/ 	.short	(.L_13 - .L_12)
.L_12:
        /*000c*/ 	.word	0x00000000
        /*0010*/ 	.short	0x0008
        /*0012*/ 	.short	0x003c
        /*0014*/ 	.byte	0x00, 0xf0, 0x11, 0x00


	//----- nvinfo : EIATTR_KPARAM_INFO
	.align		4
.L_13:
        /*0018*/ 	.byte	0x04, 0x17
        /*001a*/ 	.short	(.L_15 - .L_14)
.L_14:
        /*001c*/ 	.word	0x00000000
        /*0020*/ 	.short	0x0007
        /*0022*/ 	.short	0x0038
        /*0024*/ 	.byte	0x00, 0xf0, 0x11, 0x00


	//----- nvinfo : EIATTR_KPARAM_INFO
	.align		4
.L_15:
        /*0028*/ 	.byte	0x04, 0x17
        /*002a*/ 	.short	(.L_17 - .L_16)
.L_16:
        /*002c*/ 	.word	0x00000000
        /*0030*/ 	.short	0x0006
        /*0032*/ 	.short	0x0030
        /*0034*/ 	.byte	0x00, 0xf4, 0x21, 0x00


	//----- nvinfo : EIATTR_KPARAM_INFO
	.align		4
.L_17:
        /*0038*/ 	.byte	0x04, 0x17
        /*003a*/ 	.short	(.L_19 - .L_18)
.L_18:
        /*003c*/ 	.word	0x00000000
        /*0040*/ 	.short	0x0005
        /*0042*/ 	.short	0x0028
        /*0044*/ 	.byte	0x00, 0xf4, 0x21, 0x00


	//----- nvinfo : EIATTR_KPARAM_INFO
	.align		4
.L_19:
        /*0048*/ 	.byte	0x04, 0x17
        /*004a*/ 	.short	(.L_21 - .L_20)
.L_20:
        /*004c*/ 	.word	0x00000000
        /*0050*/ 	.short	0x0004
        /*0052*/ 	.short	0x0020
        /*0054*/ 	.byte	0x00, 0xf4, 0x21, 0x00


	//----- nvinfo : EIATTR_KPARAM_INFO
	.align		4
.L_21:
        /*0058*/ 	.byte	0x04, 0x17
        /*005a*/ 	.short	(.L_23 - .L_22)
.L_22:
        /*005c*/ 	.word	0x00000000
        /*0060*/ 	.short	0x0003
        /*0062*/ 	.short	0x0018
        /*0064*/ 	.byte	0x00, 0xf4, 0x21, 0x00


	//----- nvinfo : EIATTR_KPARAM_INFO
	.align		4
.L_23:
        /*0068*/ 	.byte	0x04, 0x17
        /*006a*/ 	.short	(.L_25 - .L_24)
.L_24:
        /*006c*/ 	.word	0x00000000
        /*0070*/ 	.short	0x0002
        /*0072*/ 	.short	0x0010
        /*0074*/ 	.byte	0x00, 0xf4, 0x21, 0x00


	//----- nvinfo : EIATTR_KPARAM_INFO
	.align		4
.L_25:
        /*0078*/ 	.byte	0x04, 0x17
        /*007a*/ 	.short	(.L_27 - .L_26)
.L_26:
        /*007c*/ 	.word	0x00000000
        /*0080*/ 	.short	0x0001
        /*0082*/ 	.short	0x0008
        /*0084*/ 	.byte	0x00, 0xf4, 0x21, 0x00


	//----- nvinfo : EIATTR_KPARAM_INFO
	.align		4
.L_27:
        /*0088*/ 	.byte	0x04, 0x17
        /*008a*/ 	.short	(.L_29 - .L_28)
.L_28:
        /*008c*/ 	.word	0x00000000
        /*0090*/ 	.short	0x0000
        /*0092*/ 	.short	0x0000
        /*0094*/ 	.byte	0x00, 0xf4, 0x21, 0x00


	//----- nvinfo : EIATTR_SPARSE_MMA_MASK
	.align		4
.L_29:
        /*0098*/ 	.byte	0x03, 0x50
        /*009a*/ 	.short	0x0000


	//----- nvinfo : EIATTR_MAXREG_COUNT
	.align		4
        /*009c*/ 	.byte	0x03, 0x1b
        /*009e*/ 	.short	0x00ff


	//----- nvinfo : EIATTR_EXIT_INSTR_OFFSETS
	.align		4
        /*00a0*/ 	.byte	0x04, 0x1c
        /*00a2*/ 	.short	(.L_31 - .L_30)


	//   ....[0]....
.L_30:
        /*00a4*/ 	.word	0x00000630


	//   ....[1]....
        /*00a8*/ 	.word	0x00000690


	//----- nvinfo : EIATTR_REQNTID
	.align		4
.L_31:
        /*00ac*/ 	.byte	0x04, 0x10
        /*00ae*/ 	.short	(.L_33 - .L_32)
.L_32:
        /*00b0*/ 	.word	0x00000080
        /*00b4*/ 	.word	0x00000001
        /*00b8*/ 	.word	0x00000001


	//----- nvinfo : EIATTR_CBANK_PARAM_SIZE
	.align		4
.L_33:
        /*00bc*/ 	.byte	0x03, 0x19
        /*00be*/ 	.short	0x0040


	//----- nvinfo : EIATTR_PARAM_CBANK
	.align		4
        /*00c0*/ 	.byte	0x04, 0x0a
        /*00c2*/ 	.short	(.L_35 - .L_34)
	.align		4
.L_34:
        /*00c4*/ 	.word	index@(.nv.constant0.triton_poi_fused_add_6)
        /*00c8*/ 	.short	0x0210
        /*00ca*/ 	.short	0x0040


	//----- nvinfo : EIATTR_SW_WAR
	.align		4
.L_35:
        /*00cc*/ 	.byte	0x04, 0x36
        /*00ce*/ 	.short	(.L_37 - .L_36)
.L_36:
        /*00d0*/ 	.word	0x00000008
.L_37:


//--------------------- .nv.callgraph             --------------------------
	.section	.nv.callgraph,"",@"SHT_CUDA_CALLGRAPH"
	.align	4
	.sectionentsize	8
	.align		4
        /*0000*/ 	.word	0x00000000
	.align		4
        /*0004*/ 	.word	0xffffffff
	.align		4
        /*0008*/ 	.word	0x00000000
	.align		4
        /*000c*/ 	.word	0xfffffffe
	.align		4
        /*0010*/ 	.word	0x00000000
	.align		4
        /*0014*/ 	.word	0xfffffffd
	.align		4
        /*0018*/ 	.word	0x00000000
	.align		4
        /*001c*/ 	.word	0xfffffffc


//--------------------- .nv.constant4             --------------------------
	.section	.nv.constant4,"a",@progbits
	.align	8
	.align		8
.nv.constant4:
        /*0000*/ 	.dword	_$_str
	.align		8
        /*0008*/ 	.dword	_$_str_$_2


//--------------------- .text.triton_poi_fused_add_6 --------------------------
	.section	.text.triton_poi_fused_add_6,"ax",@progbits
	.sectionflags	@"SHF_BARRIERS=1"
	.align	128
        .global         triton_poi_fused_add_6
        .type           triton_poi_fused_add_6,@function
        .size           triton_poi_fused_add_6,(.L_x_1 - triton_poi_fused_add_6)
        .other          triton_poi_fused_add_6,@"STO_CUDA_ENTRY STV_DEFAULT"
triton_poi_fused_add_6:
.text.triton_poi_fused_add_6:
[----:B------:R-:W0:Y:S08]  /*0000*/  LDC R1, c[0x0][0x28] ;  /* 0x00000a00ff017b82 */ /* 0x000e300000000800 */
[----:B------:R-:W1:Y:S01]  /*0010*/  LDC.64 R2, c[0x0][0x220] ;  /* 0x00008800ff027b82 */ /* 0x000e620000000a00 */
[----:B------:R-:W2:Y:S01]  /*0020*/  S2R R13, SR_CTAID.X ;  /* 0x00000000000d7919 */ /* 0x000ea20000002500 */
[----:B------:R-:W-:Y:S01]  /*0030*/  ULDC.64 UR6, c[0x0][0x208] ;  /* 0x0000820000067ab9 */ /* 0x000fe20000000a00 */
[----:B------:R-:W3:Y:S05]  /*0040*/  S2R R8, SR_TID.X ;  /* 0x0000000000087919 */ /* 0x000eea0000002100 */
[----:B------:R-:W4:Y:S01]  /*0050*/  LDC.64 R16, c[0x0][0x210] ;  /* 0x00008400ff107b82 */ /* 0x000f220000000a00 */
[----:B------:R-:W5:Y:S01]  /*0060*/  S2R R18, SR_CTAID.Y ;  /* 0x0000000000127919 */ /* 0x000f620000002600 */
[----:B-1----:R1:W4:Y:S06]  /*0070*/  LDG.E R12, desc[UR6][R2.64] ;  /* 0x00000006020c7981 */ /* 0x00232c000c1e1900 */
[----:B------:R-:W4:Y:S01]  /*0080*/  LDC.64 R14, c[0x0][0x218] ;  /* 0x00008600ff0e7b82 */ /* 0x000f220000000a00 */
[----:B--2---:R-:W-:-:S07]  /*0090*/  IMAD.SHL.U32 R13, R13, 0x10, RZ ;  /* 0x000000100d0d7824 */ /* 0x004fce00078e00ff */
[----:B------:R-:W2:Y:S01]  /*00a0*/  LDC.64 R10, c[0x0][0x228] ;  /* 0x00008a00ff0a7b82 */ /* 0x000ea20000000a00 */
[----:B-1----:R-:W-:Y:S01]  /*00b0*/  CS2R R2, SRZ ;  /* 0x0000000000027805 */ /* 0x002fe2000001ff00 */
[----:B---3--:R-:W-:Y:S01]  /*00c0*/  IMAD.SHL.U32 R6, R8, 0x2, RZ ;  /* 0x0000000208067824 */ /* 0x008fe200078e00ff */
[----:B------:R-:W-:Y:S01]  /*00d0*/  SHF.R.U32.HI R9, RZ, 0x3, R8 ;  /* 0x00000003ff097819 */ /* 0x000fe20000011608 */
[----:B-----5:R-:W-:-:S03]  /*00e0*/  IMAD.SHL.U32 R18, R18, 0x10, RZ ;  /* 0x0000001012127824 */ /* 0x020fc600078e00ff */
[----:B------:R-:W-:Y:S02]  /*00f0*/  LOP3.LUT R5, R13, 0xe, R6, 0xf8, !PT ;  /* 0x0000000e0d057812 */ /* 0x000fe400078ef806 */
[----:B------:R-:W-:Y:S02]  /*0100*/  SGXT.U32 R9, R9, 0x4 ;  /* 0x000000040909781a */ /* 0x000fe40000000000 */
[----:B------:R-:W-:Y:S02]  /*0110*/  ISETP.GE.AND P0, PT, R5, 0x10, PT ;  /* 0x000000100500780c */ /* 0x000fe40003f06270 */
[----:B------:R-:W-:Y:S01]  /*0120*/  LOP3.LUT R0, R18, R9, RZ, 0xfc, !PT ;  /* 0x0000000912007212 */ /* 0x000fe200078efcff */
[----:B0---4-:R-:W3:Y:S03]  /*0130*/  LDG.E R7, desc[UR6][R14.64] ;  /* 0x000000060e077981 */ /* 0x011ee6000c1e1900 */
[----:B------:R-:W-:-:S02]  /*0140*/  ISETP.LT.AND P0, PT, R0, 0x40, !P0 ;  /* 0x000000400000780c */ /* 0x000fc40004701270 */
[----:B------:R-:W-:Y:S02]  /*0150*/  LEA R0, R0, R5, 0x4 ;  /* 0x0000000500007211 */ /* 0x000fe400078e20ff */
[----:B------:R-:W0:Y:S01]  /*0160*/  LDC.64 R4, c[0x0][0x230] ;  /* 0x00008c00ff047b82 */ /* 0x000e220000000a00 */
[----:B--2---:R-:W2:Y:S02]  /*0170*/  LDG.E R10, desc[UR6][R10.64] ;  /* 0x000000060a0a7981 */ /* 0x004ea4000c1e1900 */
[----:B------:R-:W-:Y:S01]  /*0180*/  IMAD.WIDE R20, R0, 0x4, R16 ;  /* 0x0000000400147825 */ /* 0x000fe200078e0210 */
[----:B------:R-:W-:-:S04]  /*0190*/  LOP3.LUT R18, R18, 0xe, R6, 0xf8, !PT ;  /* 0x0000000e12127812 */ /* 0x000fc800078ef806 */
[----:B------:R-:W1:Y:S01]  /*01a0*/  LDC.64 R16, c[0x0][0x238] ;  /* 0x00008e00ff107b82 */ /* 0x000e620000000a00 */
[----:B------:R-:W3:Y:S04]  /*01b0*/  @P0 LDG.E.EL.64 R2, desc[UR6][R20.64] ;  /* 0x0000000614020981 */ /* 0x000ee8000c2e1b00 */
[----:B0-----:R0:W2:Y:S01]  /*01c0*/  LDG.E R19, desc[UR6][R4.64] ;  /* 0x0000000604137981 */ /* 0x0010a2000c1e1900 */
[----:B------:R-:W-:-:S04]  /*01d0*/  SHF.R.S32.HI R23, RZ, 0x1f, R18 ;  /* 0x0000001fff177819 */ /* 0x000fc80000011412 */
[----:B------:R-:W-:-:S04]  /*01e0*/  LEA.HI R23, R23, R18, RZ, 0x4 ;  /* 0x0000001217177211 */ /* 0x000fc800078f20ff */
[----:B------:R-:W-:Y:S02]  /*01f0*/  LOP3.LUT R25, R23, 0xfffffff0, RZ, 0xc0, !PT ;  /* 0xfffffff017197812 */ /* 0x000fe400078ec0ff */
[----:B------:R-:W-:Y:S01]  /*0200*/  LOP3.LUT R13, R13, R9, RZ, 0xfc, !PT ;  /* 0x000000090d0d7212 */ /* 0x000fe200078efcff */
[----:B------:R-:W-:Y:S02]  /*0210*/  IMAD.SHL.U32 R23, R23, 0x10, RZ ;  /* 0x0000001017177824 */ /* 0x000fe400078e00ff */
[C---:B------:R-:W-:Y:S01]  /*0220*/  IMAD.IADD R22, R18.reuse, 0x1, -R25 ;  /* 0x0000000112167824 */ /* 0x040fe200078e0a19 */
[----:B------:R-:W-:Y:S02]  /*0230*/  ISETP.GE.AND P1, PT, R13, 0x10, PT ;  /* 0x000000100d00780c */ /* 0x000fe40003f26270 */
[----:B------:R-:W-:Y:S01]  /*0240*/  LOP3.LUT R23, R23, 0xffffff00, RZ, 0xc0, !PT ;  /* 0xffffff0017177812 */ /* 0x000fe200078ec0ff */
[----:B------:R-:W-:Y:S01]  /*0250*/  IMAD R22, R13, 0x10, R22 ;  /* 0x000000100d167824 */ /* 0x000fe200078e0216 */
[----:B------:R-:W-:-:S04]  /*0260*/  ISETP.LT.AND P1, PT, R18, 0x40, !P1 ;  /* 0x000000401200780c */ /* 0x000fc80004f21270 */
[----:B------:R-:W-:Y:S02]  /*0270*/  IADD3 R23, R22, R23, RZ ;  /* 0x0000001716177210 */ /* 0x000fe40007ffe0ff */
[----:B0-----:R-:W-:-:S03]  /*0280*/  CS2R R4, SRZ ;  /* 0x0000000000047805 */ /* 0x001fc6000001ff00 */
[----:B-1----:R-:W-:-:S05]  /*0290*/  IMAD.WIDE R16, R23, 0x4, R16 ;  /* 0x0000000417107825 */ /* 0x002fca00078e0210 */
[----:B------:R0:W4:Y:S01]  /*02a0*/  @P1 LDG.E.EL.64 R4, desc[UR6][R16.64] ;  /* 0x0000000610041981 */ /* 0x000122000c2e1b00 */
[----:B------:R-:W1:Y:S01]  /*02b0*/  S2UR UR5, SR_CgaCtaId ;  /* 0x00000000000579c3 */ /* 0x000e620000008800 */
[----:B------:R-:W-:Y:S02]  /*02c0*/  IMAD.MOV.U32 R14, RZ, RZ, 0x3e800000 ;  /* 0x3e800000ff0e7424 */ /* 0x000fe400078e00ff */
[----:B------:R-:W-:Y:S01]  /*02d0*/  IMAD.SHL.U32 R15, R8, 0x20, RZ ;  /* 0x00000020080f7824 */ /* 0x000fe200078e00ff */
[----:B------:R-:W-:Y:S02]  /*02e0*/  UMOV UR4, 0x400 ;  /* 0x0000040000047882 */ /* 0x000fe40000000000 */
[----:B-1----:R-:W-:Y:S01]  /*02f0*/  UPRMT UR4, UR5, 0x654, UR4 ;  /* 0x0000065405047896 */ /* 0x002fe20008000004 */
[----:B------:R-:W-:-:S04]  /*0300*/  FADD R12, R12, 9.9999997473787516356e-06 ;  /* 0x3727c5ac0c0c7421 */ /* 0x000fc80000000000 */
[----:B------:R-:W1:Y:S02]  /*0310*/  MUFU.SQRT R13, R12 ;  /* 0x0000000c000d7308 */ /* 0x000e640000002000 */
[C---:B-1----:R-:W-:Y:S02]  /*0320*/  FSETP.GT.AND P1, PT, R13.reuse, 8.50705917302346158658e+37, PT ;  /* 0x7e8000000d00780b */ /* 0x042fe40003f24000 */
[----:B------:R-:W-:-:S11]  /*0330*/  FSETP.GEU.AND P2, PT, R13, 1.175494350822287508e-38, PT ;  /* 0x008000000d00780b */ /* 0x000fd60003f4e000 */
[----:B------:R-:W-:-:S04]  /*0340*/  @P1 FMUL R13, R13, 0.25 ;  /* 0x3e8000000d0d1820 */ /* 0x000fc80000400000 */
[----:B------:R-:W-:-:S04]  /*0350*/  @!P2 FMUL R13, R13, 16777216 ;  /* 0x4b8000000d0da820 */ /* 0x000fc80000400000 */
[----:B------:R1:W5:Y:S01]  /*0360*/  MUFU.RCP R11, R13 ;  /* 0x0000000d000b7308 */ /* 0x0003620000001000 */
[----:B------:R-:W-:Y:S02]  /*0370*/  FSEL R14, R14, 1, P1 ;  /* 0x3f8000000e0e7808 */ /* 0x000fe40000800000 */
[----:B------:R-:W-:-:S03]  /*0380*/  LOP3.LUT R12, R15, 0xe0, RZ, 0xc0, !PT ;  /* 0x000000e00f0c7812 */ /* 0x000fc600078ec0ff */
[----:B------:R-:W-:Y:S01]  /*0390*/  @!P2 FMUL R14, R14, 16777216 ;  /* 0x4b8000000e0ea820 */ /* 0x000fe20000400000 */
[----:B-1----:R-:W-:Y:S01]  /*03a0*/  LOP3.LUT R13, R12, 0x10, RZ, 0xfc, !PT ;  /* 0x000000100c0d7812 */ /* 0x002fe200078efcff */
[----:B---3--:R-:W-:-:S03]  /*03b0*/  FADD R2, -R7, R2 ;  /* 0x0000000207027221 */ /* 0x008fc60000000100 */
[----:B------:R-:W-:Y:S01]  /*03c0*/  SHF.R.U32.HI R13, RZ, 0x4, R13 ;  /* 0x00000004ff0d7819 */ /* 0x000fe2000001160d */
[----:B-----5:R-:W-:Y:S01]  /*03d0*/  FMUL R11, R11, R14 ;  /* 0x0000000e0b0b7220 */ /* 0x020fe20000400000 */
[----:B------:R-:W-:Y:S01]  /*03e0*/  FADD R14, -R7, R3 ;  /* 0x00000003070e7221 */ /* 0x000fe20000000100 */
[----:B------:R-:W-:Y:S02]  /*03f0*/  SHF.R.U32.HI R15, RZ, 0x4, R6 ;  /* 0x00000004ff0f7819 */ /* 0x000fe40000011606 */
[----:B------:R-:W-:Y:S01]  /*0400*/  LOP3.LUT R9, R12, R9, RZ, 0xfc, !PT ;  /* 0x000000090c097212 */ /* 0x000fe200078efcff */
[-C--:B------:R-:W-:Y:S01]  /*0410*/  FMUL R2, R2, R11.reuse ;  /* 0x0000000b02027220 */ /* 0x080fe20000400000 */
[----:B0-----:R-:W-:Y:S01]  /*0420*/  LEA.HI R16, R12, UR4, RZ, 0x1f ;  /* 0x000000040c107c11 */ /* 0x001fe2000f8ff8ff */
[----:B------:R-:W-:Y:S01]  /*0430*/  FMUL R14, R14, R11 ;  /* 0x0000000b0e0e7220 */ /* 0x000fe20000400000 */
[----:B------:R-:W-:Y:S02]  /*0440*/  LEA R18, R13, UR4, 0x3 ;  /* 0x000000040d127c11 */ /* 0x000fe4000f8e18ff */
[----:B------:R-:W-:-:S02]  /*0450*/  LOP3.LUT R3, R8, 0x7f, RZ, 0xc0, !PT ;  /* 0x0000007f08037812 */ /* 0x000fc400078ec0ff */
[----:B------:R-:W-:Y:S01]  /*0460*/  SGXT.U32 R8, R15, 0x4 ;  /* 0x000000040f08781a */ /* 0x000fe20000000000 */
[C-C-:B--2---:R-:W-:Y:S01]  /*0470*/  FFMA R15, R10.reuse, R2, R19.reuse ;  /* 0x000000020a0f7223 */ /* 0x144fe20000000013 */
[C---:B------:R-:W-:Y:S01]  /*0480*/  LEA R16, R9.reuse, R16, 0x2 ;  /* 0x0000001009107211 */ /* 0x040fe200078e10ff */
[----:B------:R-:W-:Y:S02]  /*0490*/  IMAD R18, R9, 0x4, R18 ;  /* 0x0000000409127824 */ /* 0x000fe400078e0212 */
[----:B------:R-:W-:Y:S02]  /*04a0*/  FFMA R14, R10, R14, R19 ;  /* 0x0000000e0a0e7223 */ /* 0x000fe40000000013 */
[----:B------:R-:W-:Y:S04]  /*04b0*/  STS [R16], R15 ;  /* 0x0000000f10007388 */ /* 0x000fe80000000800 */
[----:B------:R-:W-:Y:S01]  /*04c0*/  STS [R18+0x40], R14 ;  /* 0x0000400e12007388 */ /* 0x000fe20000000800 */
[----:B------:R-:W-:-:S05]  /*04d0*/  IMAD.IADD R3, R8, 0x1, R3 ;  /* 0x0000000108037824 */ /* 0x000fca00078e0203 */
[----:B------:R-:W-:Y:S01]  /*04e0*/  LEA R3, R3, UR4, 0x3 ;  /* 0x0000000403037c11 */ /* 0x000fe2000f8e18ff */
[----:B------:R-:W-:Y:S06]  /*04f0*/  BAR.SYNC.DEFER_BLOCKING 0x0 ;  /* 0x0000000000007b1d */ /* 0x000fec0000010000 */
[----:B------:R-:W0:Y:S01]  /*0500*/  LDS.64 R2, [R3] ;  /* 0x0000000003027984 */ /* 0x000e220000000a00 */
[C---:B----4-:R-:W-:Y:S01]  /*0510*/  FADD R4, -R7.reuse, R4 ;  /* 0x0000000407047221 */ /* 0x050fe20000000100 */
[----:B------:R-:W-:-:S03]  /*0520*/  FADD R20, -R7, R5 ;  /* 0x0000000507147221 */ /* 0x000fc60000000100 */
[C---:B------:R-:W-:Y:S01]  /*0530*/  FMUL R4, R11.reuse, R4 ;  /* 0x000000040b047220 */ /* 0x040fe20000400000 */
[----:B------:R-:W-:Y:S01]  /*0540*/  FMUL R20, R11, R20 ;  /* 0x000000140b147220 */ /* 0x000fe20000400000 */
[----:B------:R-:W-:Y:S02]  /*0550*/  LEA.HI R12, R12, UR4, RZ, 0x1e ;  /* 0x000000040c0c7c11 */ /* 0x000fe4000f8ff0ff */
[C-C-:B------:R-:W-:Y:S01]  /*0560*/  FFMA R5, R10.reuse, R4, R19.reuse ;  /* 0x000000040a057223 */ /* 0x140fe20000000013 */
[----:B------:R-:W-:Y:S01]  /*0570*/  FFMA R20, R10, R20, R19 ;  /* 0x000000140a147223 */ /* 0x000fe20000000013 */
[----:B------:R-:W-:Y:S01]  /*0580*/  LEA R9, R9, R12, 0x2 ;  /* 0x0000000c09097211 */ /* 0x000fe200078e10ff */
[----:B------:R-:W-:Y:S02]  /*0590*/  IMAD R12, R13, -0x4, R18 ;  /* 0xfffffffc0d0c7824 */ /* 0x000fe400078e0212 */
[----:B0-----:R-:W-:Y:S01]  /*05a0*/  FADD R2, R2, R5 ;  /* 0x0000000502027221 */ /* 0x001fe20000000000 */
[----:B------:R-:W-:Y:S01]  /*05b0*/  BAR.SYNC.DEFER_BLOCKING 0x0 ;  /* 0x0000000000007b1d */ /* 0x000fe20000010000 */
[----:B------:R-:W-:-:S05]  /*05c0*/  FADD R3, R3, R20 ;  /* 0x0000001403037221 */ /* 0x000fca0000000000 */
[----:B------:R0:W-:Y:S04]  /*05d0*/  STS [R9], R2 ;  /* 0x0000000209007388 */ /* 0x0001e80000000800 */
[----:B------:R0:W-:Y:S01]  /*05e0*/  STS [R12+0x40], R3 ;  /* 0x000040030c007388 */ /* 0x0001e20000000800 */
[----:B------:R-:W-:Y:S02]  /*05f0*/  LOP3.LUT R6, R6, 0xfe, RZ, 0xc0, !PT ;  /* 0x000000fe06067812 */ /* 0x000fe400078ec0ff */
[----:B------:R-:W-:-:S05]  /*0600*/  LEA R7, R8, UR4, 0x2 ;  /* 0x0000000408077c11 */ /* 0x000fca000f8e10ff */
[----:B------:R-:W-:Y:S01]  /*0610*/  IMAD R6, R6, 0x4, R7 ;  /* 0x0000000406067824 */ /* 0x000fe200078e0207 */
[----:B------:R-:W-:Y:S06]  /*0620*/  BAR.SYNC.DEFER_BLOCKING 0x0 ;  /* 0x0000000000007b1d */ /* 0x000fec0000010000 */
[----:B0-----:R-:W-:Y:S05]  /*0630*/  @!P0 EXIT ;  /* 0x000000000000894d */ /* 0x001fea0003800000 */
[----:B------:R-:W-:Y:S01]  /*0640*/  LDS R4, [R6] ;  /* 0x0000000006047984 */ /* 0x000fe20000000800 */
[----:B------:R-:W0:Y:S03]  /*0650*/  LDC.64 R2, c[0x0][0x240] ;  /* 0x00009000ff027b82 */ /* 0x000e260000000a00 */
[----:B------:R-:W1:Y:S01]  /*0660*/  LDS R5, [R6+0x4] ;  /* 0x0000040006057984 */ /* 0x000e620000000800 */
[----:B0-----:R-:W-:-:S05]  /*0670*/  IMAD.WIDE R2, R0, 0x4, R2 ;  /* 0x0000000400027825 */ /* 0x001fca00078e0202 */
[----:B-1----:R-:W-:Y:S01]  /*0680*/  STG.E.64 desc[UR6][R2.64], R4 ;  /* 0x0000000402007986 */ /* 0x002fe2000c101b06 */
[----:B------:R-:W-:Y:S05]  /*0690*/  EXIT ;  /* 0x000000000000794d */ /* 0x000fea0003800000 */
.L_x_0:
[----:B------:R-:W-:-:S00]  /*06a0*/  BRA `(.L_x_0) ;  /* 0xfffffffc00fc7947 */ /* 0x000fc0000383ffff */
[----:B------:R-:W-:-:S00]  /*06b0*/  NOP ;  /* 0x0000000000007918 */ /* 0x000fc00000000000 */
        /* <DEDUP_REMOVED lines=12> */
.L_x_1:


//--------------------- .nv.global.init           --------------------------
	.section	.nv.global.init,"aw",@progbits
.nv.global.init:
	.type		_$_str,@object
	.size		_$_str,(_$_str_$_2 - _$_str)
_$_str:
        /*0000*/ 	.byte	0x5f, 0x5f, 0x43, 0x55, 0x44, 0x41, 0x5f, 0x46, 0x54, 0x5a, 0x00
	.type		_$_str_$_2,@object
	.size		_$_str_$_2,(.L_1 - _$_str_$_2)
_$_str_$_2:
        /*000b*/ 	.byte	0x5f, 0x5f, 0x43, 0x55, 0x44, 0x41, 0x5f, 0x50, 0x52, 0x45, 0x43, 0x5f, 0x53, 0x51, 0x52, 0x54
        /*001b*/ 	.byte	0x00
.L_1:


//--------------------- .nv.shared.triton_poi_fused_add_6 --------------------------
	.section	.nv.shared.triton_poi_fused_add_6,"aw",@nobits
	.sectionflags	@""
	.align	16
	.zero		1024


//--------------------- .nv.constant0.triton_poi_fused_add_6 --------------------------
	.section	.nv.constant0.triton_poi_fused_add_6,"a",@progbits
	.sectionflags	@""
	.align	4
.nv.constant0.triton_poi_fused_add_6:
	.zero		592
